//
// Generated by NVIDIA NVVM Compiler
//
// Compiler Build ID: CL-36424714
// Cuda compilation tools, release 13.0, V13.0.88
// Based on NVVM 20.0.0
//

.version 9.0
.target sm_100
.address_size 64

	// .globl	add_all_datatypes

.visible .entry add_all_datatypes(
	.param .f32 add_all_datatypes_param_0,
	.param .f64 add_all_datatypes_param_1,
	.param .u32 add_all_datatypes_param_2,
	.param .u16 add_all_datatypes_param_3,
	.param .u8 add_all_datatypes_param_4,
	.param .u32 add_all_datatypes_param_5,
	.param .u64 add_all_datatypes_param_6,
	.param .u64 .ptr .align 1 add_all_datatypes_param_7
)
{
	.reg .pred 	%p<2>;
	.reg .b16 	%rs<3>;
	.reg .b32 	%r<8>;
	.reg .b32 	%f<2>;
	.reg .b64 	%rd<4>;
	.reg .b64 	%fd<14>;

	ld.param.f32 	%f1, [add_all_datatypes_param_0];
	ld.param.f64 	%fd1, [add_all_datatypes_param_1];
	ld.param.u32 	%r1, [add_all_datatypes_param_2];
	ld.param.u16 	%rs1, [add_all_datatypes_param_3];
	ld.param.s8 	%rs2, [add_all_datatypes_param_4];
	ld.param.u32 	%r2, [add_all_datatypes_param_5];
	ld.param.u64 	%rd1, [add_all_datatypes_param_6];
	ld.param.u64 	%rd2, [add_all_datatypes_param_7];
	mov.u32 	%r3, %ctaid.x;
	mov.u32 	%r4, %ntid.x;
	mul.lo.s32 	%r5, %r3, %r4;
	mov.u32 	%r6, %tid.x;
	neg.s32 	%r7, %r6;
	setp.ne.s32 	%p1, %r5, %r7;
	@%p1 bra 	$L__BB0_2;
	cvta.to.global.u64 	%rd3, %rd2;
	cvt.f64.f32 	%fd2, %f1;
	add.f64 	%fd3, %fd1, %fd2;
	cvt.rn.f64.s32 	%fd4, %r1;
	add.f64 	%fd5, %fd3, %fd4;
	cvt.rn.f64.s16 	%fd6, %rs1;
	add.f64 	%fd7, %fd5, %fd6;
	cvt.rn.f64.s16 	%fd8, %rs2;
	add.f64 	%fd9, %fd7, %fd8;
	cvt.rn.f64.u32 	%fd10, %r2;
	add.f64 	%fd11, %fd9, %fd10;
	cvt.rn.f64.s64 	%fd12, %rd1;
	add.f64 	%fd13, %fd11, %fd12;
	st.global.f64 	[%rd3], %fd13;
$L__BB0_2:
	ret;

}


// ===== COMPILED SASS (sm_100) =====

	.target	sm_100

	.elftype	@"ET_EXEC"


//--------------------- .note.nv.tkinfo           --------------------------
	.section	.note.nv.tkinfo,"",@"SHT_NOTE"
	.sectionflags	@"SHF_NOTE_NV_TKINFO"
	.tkinfo
        /*0018*/ 	.word	0x00000002
        /*0030*/ 	.string	""
        /*0030*/ 	.string	"ptxas"
        /*0030*/ 	.string	"Cuda compilation tools, release 13.0, V13.0.88"
        /*0030*/ 	.string	"Build cuda_13.0.r13.0/compiler.36424714_0"
        /*0030*/ 	.string	"-arch sm_100 -m 64 "



//--------------------- .note.nv.cuinfo           --------------------------
	.section	.note.nv.cuinfo,"",@"SHT_NOTE"
	.sectionflags	@"SHF_NOTE_NV_CUINFO"
        /*0018*/ 	.short	0x0002
        /*001a*/ 	.short	0x0064
        /*001c*/ 	.short	0x0082
	.zero		2


//--------------------- .nv.info                  --------------------------
	.section	.nv.info,"",@"SHT_CUDA_INFO"
	.align	4


	//----- nvinfo : EIATTR_REGCOUNT
	.align		4
        /*0000*/ 	.byte	0x04, 0x2f
        /*0002*/ 	.short	(.L_1 - .L_0)
	.align		4
.L_0:
        /*0004*/ 	.word	index@(add_all_datatypes)
        /*0008*/ 	.word	0x0000000c


	//----- nvinfo : EIATTR_FRAME_SIZE
	.align		4
.L_1:
        /*000c*/ 	.byte	0x04, 0x11
        /*000e*/ 	.short	(.L_3 - .L_2)
	.align		4
.L_2:
        /*0010*/ 	.word	index@(add_all_datatypes)
        /*0014*/ 	.word	0x00000000


	//----- nvinfo : EIATTR_MIN_STACK_SIZE
	.align		4
.L_3:
        /*0018*/ 	.byte	0x04, 0x12
        /*001a*/ 	.short	(.L_5 - .L_4)
	.align		4
.L_4:
        /*001c*/ 	.word	index@(add_all_datatypes)
        /*0020*/ 	.word	0x00000000
.L_5:


//--------------------- .nv.compat                --------------------------
	.section	.nv.compat,"",@"SHT_CUDA_COMPAT_INFO"
	.align	4
        /*0000*/ 	.byte	0x02, 0x09, 0x00, 0x00, 0x02, 0x02, 0x01, 0x00, 0x02, 0x05, 0x05, 0x00, 0x03, 0x07, 0x01, 0x01
        /*0010*/ 	.byte	0x02, 0x03, 0x00, 0x00, 0x02, 0x06, 0x01, 0x00, 0x04, 0x0b, 0x08, 0x00, 0x01, 0x00, 0x00, 0x00
        /*0020*/ 	.byte	0x00, 0x00, 0x00, 0x00


//--------------------- .nv.info.add_all_datatypes --------------------------
	.section	.nv.info.add_all_datatypes,"",@"SHT_CUDA_INFO"
	.sectionflags	@""
	.align	4


	//----- nvinfo : EIATTR_CUDA_API_VERSION
	.align		4
        /*0000*/ 	.byte	0x04, 0x37
        /*0002*/ 	.short	(.L_7 - .L_6)
.L_6:
        /*0004*/ 	.word	0x00000082


	//----- nvinfo : EIATTR_KPARAM_INFO
	.align		4
.L_7:
        /*0008*/ 	.byte	0x04, 0x17
        /*000a*/ 	.short	(.L_9 - .L_8)
.L_8:
        /*000c*/ 	.word	0x00000000
        /*0010*/ 	.short	0x0007
        /*0012*/ 	.short	0x0028
        /*0014*/ 	.byte	0x00, 0xf5, 0x21, 0x00


	//----- nvinfo : EIATTR_KPARAM_INFO
	.align		4
.L_9:
        /*0018*/ 	.byte	0x04, 0x17
        /*001a*/ 	.short	(.L_11 - .L_10)
.L_10:
        /*001c*/ 	.word	0x00000000
        /*0020*/ 	.short	0x0006
        /*0022*/ 	.short	0x0020
        /*0024*/ 	.byte	0x00, 0xf0, 0x21, 0x00


	//----- nvinfo : EIATTR_KPARAM_INFO
	.align		4
.L_11:
        /*0028*/ 	.byte	0x04, 0x17
        /*002a*/ 	.short	(.L_13 - .L_12)
.L_12:
        /*002c*/ 	.word	0x00000000
        /*0030*/ 	.short	0x0005
        /*0032*/ 	.short	0x0018
        /*0034*/ 	.byte	0x00, 0xf0, 0x11, 0x00


	//----- nvinfo : EIATTR_KPARAM_INFO
	.align		4
.L_13:
        /*0038*/ 	.byte	0x04, 0x17
        /*003a*/ 	.short	(.L_15 - .L_14)
.L_14:
        /*003c*/ 	.word	0x00000000
        /*0040*/ 	.short	0x0004
        /*0042*/ 	.short	0x0016
        /*0044*/ 	.byte	0x00, 0xf0, 0x05, 0x00


	//----- nvinfo : EIATTR_KPARAM_INFO
	.align		4
.L_15:
        /*0048*/ 	.byte	0x04, 0x17
        /*004a*/ 	.short	(.L_17 - .L_16)
.L_16:
        /*004c*/ 	.word	0x00000000
        /*0050*/ 	.short	0x0003
        /*0052*/ 	.short	0x0014
        /*0054*/ 	.byte	0x00, 0xf0, 0x09, 0x00


	//----- nvinfo : EIATTR_KPARAM_INFO
	.align		4
.L_17:
        /*0058*/ 	.byte	0x04, 0x17
        /*005a*/ 	.short	(.L_19 - .L_18)
.L_18:
        /*005c*/ 	.word	0x00000000
        /*0060*/ 	.short	0x0002
        /*0062*/ 	.short	0x0010
        /*0064*/ 	.byte	0x00, 0xf0, 0x11, 0x00


	//----- nvinfo : EIATTR_KPARAM_INFO
	.align		4
.L_19:
        /*0068*/ 	.byte	0x04, 0x17
        /*006a*/ 	.short	(.L_21 - .L_20)
.L_20:
        /*006c*/ 	.word	0x00000000
        /*0070*/ 	.short	0x0001
        /*0072*/ 	.short	0x0008
        /*0074*/ 	.byte	0x00, 0xf0, 0x21, 0x00


	//----- nvinfo : EIATTR_KPARAM_INFO
	.align		4
.L_21:
        /*0078*/ 	.byte	0x04, 0x17
        /*007a*/ 	.short	(.L_23 - .L_22)
.L_22:
        /*007c*/ 	.word	0x00000000
        /*0080*/ 	.short	0x0000
        /*0082*/ 	.short	0x0000
        /*0084*/ 	.byte	0x00, 0xf0, 0x11, 0x00


	//----- nvinfo : EIATTR_SPARSE_MMA_MASK
	.align		4
.L_23:
        /*0088*/ 	.byte	0x03, 0x50
        /*008a*/ 	.short	0x0000


	//----- nvinfo : EIATTR_MAXREG_COUNT
	.align		4
        /*008c*/ 	.byte	0x03, 0x1b
        /*008e*/ 	.short	0x00ff


	//----- nvinfo : EIATTR_MERCURY_ISA_VERSION
	.align		4
        /*0090*/ 	.byte	0x03, 0x5f
        /*0092*/ 	.short	0x0101


	//----- nvinfo : EIATTR_VRC_CTA_INIT_COUNT
	.align		4
        /*0094*/ 	.byte	0x02, 0x4a
	.zero		1
	.zero		1


	//----- nvinfo : EIATTR_EXIT_INSTR_OFFSETS
	.align		4
        /*0098*/ 	.byte	0x04, 0x1c
        /*009a*/ 	.short	(.L_25 - .L_24)


	//   ....[0]....
.L_24:
        /*009c*/ 	.word	0x00000070


	//   ....[1]....
        /*00a0*/ 	.word	0x000001f0


	//----- nvinfo : EIATTR_CBANK_PARAM_SIZE
	.align		4
.L_25:
        /*00a4*/ 	.byte	0x03, 0x19
        /*00a6*/ 	.short	0x0030


	//----- nvinfo : EIATTR_PARAM_CBANK
	.align		4
        /*00a8*/ 	.byte	0x04, 0x0a
        /*00aa*/ 	.short	(.L_27 - .L_26)
	.align		4
.L_26:
        /*00ac*/ 	.word	index@(.nv.constant0.add_all_datatypes)
        /*00b0*/ 	.short	0x0380
        /*00b2*/ 	.short	0x0030


	//----- nvinfo : EIATTR_SW_WAR
	.align		4
.L_27:
        /*00b4*/ 	.byte	0x04, 0x36
        /*00b6*/ 	.short	(.L_29 - .L_28)
.L_28:
        /*00b8*/ 	.word	0x00000008
.L_29:


//--------------------- .nv.callgraph             --------------------------
	.section	.nv.callgraph,"",@"SHT_CUDA_CALLGRAPH"
	.align	4
	.sectionentsize	8
	.align		4
        /*0000*/ 	.word	0x00000000
	.align		4
        /*0004*/ 	.word	0xffffffff
	.align		4
        /*0008*/ 	.word	0x00000000
	.align		4
        /*000c*/ 	.word	0xfffffffe
	.align		4
        /*0010*/ 	.word	0x00000000
	.align		4
        /*0014*/ 	.word	0xfffffffd
	.align		4
        /*0018*/ 	.word	0x00000000
	.align		4
        /*001c*/ 	.word	0xfffffffc


//--------------------- .text.add_all_datatypes   --------------------------
	.section	.text.add_all_datatypes,"ax",@progbits
	.align	128
        .global         add_all_datatypes
        .type           add_all_datatypes,@function
        .size           add_all_datatypes,(.L_x_1 - add_all_datatypes)
        .other          add_all_datatypes,@"STO_CUDA_ENTRY STV_DEFAULT"
add_all_datatypes:
.text.add_all_datatypes:
[----:B------:R-:W-:Y:S01]  /*0000*/  LDC R1, c[0x0][0x37c] ;  /* 0x0000df00ff017b82 */ /* 0x000fe20000000800 */
[----:B------:R-:W0:Y:S07]  /*0010*/  S2R R0, SR_TID.X ;  /* 0x0000000000007919 */ /* 0x000e2e0000002100 */
[----:B------:R-:W1:Y:S01]  /*0020*/  S2UR UR4, SR_CTAID.X ;  /* 0x00000000000479c3 */ /* 0x000e620000002500 */
[----:B------:R-:W1:Y:S02]  /*0030*/  LDCU UR5, c[0x0][0x360] ;  /* 0x00006c00ff0577ac */ /* 0x000e640008000800 */
[----:B-1----:R-:W-:Y:S01]  /*0040*/  UIMAD UR4, UR4, UR5, URZ ;  /* 0x00000005040472a4 */ /* 0x002fe2000f8e02ff */
[----:B0-----:R-:W-:-:S05]  /*0050*/  IADD3 R0, PT, PT, -R0, RZ, RZ ;  /* 0x000000ff00007210 */ /* 0x001fca0007ffe1ff */
[----:B------:R-:W-:-:S13]  /*0060*/  ISETP.NE.AND P0, PT, R0, UR4, PT ;  /* 0x0000000400007c0c */ /* 0x000fda000bf05270 */
[----:B------:R-:W-:Y:S05]  /*0070*/  @P0 EXIT ;  /* 0x000000000000094d */ /* 0x000fea0003800000 */
[----:B------:R-:W0:Y:S01]  /*0080*/  LDCU UR5, c[0x0][0x380] ;  /* 0x00007000ff0577ac */ /* 0x000e220008000800 */
[----:B------:R-:W1:Y:S01]  /*0090*/  LDC.64 R8, c[0x0][0x3a8] ;  /* 0x0000ea00ff087b82 */ /* 0x000e620000000a00 */
[----:B------:R-:W2:Y:S01]  /*00a0*/  LDCU UR8, c[0x0][0x390] ;  /* 0x00007200ff0877ac */ /* 0x000ea20008000800 */
[----:B------:R-:W3:Y:S01]  /*00b0*/  LDCU.S8 UR4, c[0x0][0x396] ;  /* 0x000072c0ff0477ac */ /* 0x000ee20008000200 */
[----:B------:R-:W4:Y:S01]  /*00c0*/  LDCU.64 UR6, c[0x0][0x388] ;  /* 0x00007100ff0677ac */ /* 0x000f220008000a00 */
[----:B------:R-:W5:Y:S01]  /*00d0*/  LDCU.U16 UR9, c[0x0][0x394] ;  /* 0x00007280ff0977ac */ /* 0x000f620008000400 */
[----:B0-----:R-:W4:Y:S01]  /*00e0*/  F2F.F64.F32 R2, UR5 ;  /* 0x0000000500027d10 */ /* 0x001f220008201800 */
[----:B------:R-:W0:Y:S07]  /*00f0*/  LDCU UR5, c[0x0][0x398] ;  /* 0x00007300ff0577ac */ /* 0x000e2e0008000800 */
[----:B--2---:R-:W2:Y:S01]  /*0100*/  I2F.F64 R4, UR8 ;  /* 0x0000000800047d12 */ /* 0x004ea20008201c00 */
[----:B---3--:R-:W-:Y:S01]  /*0110*/  UPRMT UR4, UR4, 0x7710, URZ ;  /* 0x0000771004047896 */ /* 0x008fe200080000ff */
[----:B----4-:R-:W-:-:S06]  /*0120*/  DADD R2, R2, UR6 ;  /* 0x0000000602027e29 */ /* 0x010fcc0008000000 */
[----:B-----5:R-:W3:Y:S01]  /*0130*/  I2F.F64.S16 R6, UR9 ;  /* 0x0000000900067d12 */ /* 0x020ee20008101c00 */
[----:B------:R-:W4:Y:S01]  /*0140*/  LDCU.64 UR6, c[0x0][0x3a0] ;  /* 0x00007400ff0677ac */ /* 0x000f220008000a00 */
[----:B--2---:R-:W-:-:S06]  /*0150*/  DADD R2, R2, R4 ;  /* 0x0000000002027229 */ /* 0x004fcc0000000004 */
[----:B------:R-:W2:Y:S02]  /*0160*/  I2F.F64.S16 R4, UR4 ;  /* 0x0000000400047d12 */ /* 0x000ea40008101c00 */
[----:B---3--:R-:W-:-:S06]  /*0170*/  DADD R2, R2, R6 ;  /* 0x0000000002027229 */ /* 0x008fcc0000000006 */
[----:B0-----:R-:W0:Y:S01]  /*0180*/  I2F.F64.U32 R6, UR5 ;  /* 0x0000000500067d12 */ /* 0x001e220008201800 */
[----:B------:R-:W1:Y:S01]  /*0190*/  LDCU.64 UR4, c[0x0][0x358] ;  /* 0x00006b00ff0477ac */ /* 0x000e620008000a00 */
[----:B--2---:R-:W-:-:S06]  /*01a0*/  DADD R2, R2, R4 ;  /* 0x0000000002027229 */ /* 0x004fcc0000000004 */
[----:B----4-:R-:W2:Y:S02]  /*01b0*/  I2F.F64.S64 R4, UR6 ;  /* 0x0000000600047d12 */ /* 0x010ea40008301c00 */
[----:B0-----:R-:W-:-:S08]  /*01c0*/  DADD R2, R2, R6 ;  /* 0x0000000002027229 */ /* 0x001fd00000000006 */
[----:B--2---:R-:W-:-:S07]  /*01d0*/  DADD R2, R2, R4 ;  /* 0x0000000002027229 */ /* 0x004fce0000000004 */
[----:B-1----:R-:W-:Y:S01]  /*01e0*/  STG.E.64 desc[UR4][R8.64], R2 ;  /* 0x0000000208007986 */ /* 0x002fe2000c101b04 */
[----:B------:R-:W-:Y:S05]  /*01f0*/  EXIT ;  /* 0x000000000000794d */ /* 0x000fea0003800000 */
.L_x_0:
[----:B------:R-:W-:-:S00]  /*0200*/  BRA `(.L_x_0) ;  /* 0xfffffffc00fc7947 */ /* 0x000fc0000383ffff */
[----:B------:R-:W-:-:S00]  /*0210*/  NOP ;  /* 0x0000000000007918 */ /* 0x000fc00000000000 */
        /* <DEDUP_REMOVED lines=14> */
.L_x_1:


//--------------------- .nv.shared.reserved.0     --------------------------
	.section	.nv.shared.reserved.0,"aw",@nobits
	.weak		__nv_reservedSMEM_offset_0_alias
	.size		__nv_reservedSMEM_offset_0_alias, 0, 64
	.other		__nv_reservedSMEM_offset_0_alias,@"STO_CUDA_RESERVED_SHARED STV_DEFAULT"
__nv_reservedSMEM_offset_0_alias:
	.zero		0
	.zero		64


//--------------------- .nv.constant0.add_all_datatypes --------------------------
	.section	.nv.constant0.add_all_datatypes,"a",@progbits
	.sectionflags	@""
	.align	4
.nv.constant0.add_all_datatypes:
	.zero		944


//--------------------- SYMBOLS --------------------------

	.type		.nv.reservedSmem.offset0,@object
	.size		.nv.reservedSmem.offset0,0x4
